//
// Generated by NVIDIA NVVM Compiler
//
// Compiler Build ID: CL-36424714
// Cuda compilation tools, release 13.0, V13.0.88
// Based on NVVM 20.0.0
//

.version 9.0
.target sm_100
.address_size 64

	// .globl	_Z21check_handshaking_gpuPiS_i

.visible .entry _Z21check_handshaking_gpuPiS_i(
	.param .u64 .ptr .align 1 _Z21check_handshaking_gpuPiS_i_param_0,
	.param .u64 .ptr .align 1 _Z21check_handshaking_gpuPiS_i_param_1,
	.param .u32 _Z21check_handshaking_gpuPiS_i_param_2
)
{
	.reg .pred 	%p<9>;
	.reg .b32 	%r<17>;
	.reg .b64 	%rd<21>;

	ld.param.u64 	%rd3, [_Z21check_handshaking_gpuPiS_i_param_0];
	ld.param.u64 	%rd4, [_Z21check_handshaking_gpuPiS_i_param_1];
	ld.param.u32 	%r7, [_Z21check_handshaking_gpuPiS_i_param_2];
	cvta.to.global.u64 	%rd1, %rd4;
	cvta.to.global.u64 	%rd2, %rd3;
	mov.u32 	%r8, %ntid.x;
	mov.u32 	%r9, %nctaid.x;
	mul.lo.s32 	%r1, %r8, %r9;
	mov.u32 	%r10, %ctaid.x;
	mov.u32 	%r11, %tid.x;
	mad.lo.s32 	%r16, %r8, %r10, %r11;
	setp.ge.s32 	%p1, %r1, %r7;
	@%p1 bra 	$L__BB0_5;
	setp.ge.s32 	%p5, %r16, %r7;
	@%p5 bra 	$L__BB0_12;
$L__BB0_2:
	mul.wide.s32 	%rd13, %r16, 4;
	add.s64 	%rd14, %rd2, %rd13;
	ld.global.u32 	%r5, [%rd14];
	setp.eq.s32 	%p6, %r5, -1;
	@%p6 bra 	$L__BB0_11;
	mul.wide.s32 	%rd15, %r5, 4;
	add.s64 	%rd16, %rd2, %rd15;
	ld.global.u32 	%r14, [%rd16];
	setp.ne.s32 	%p7, %r14, %r16;
	@%p7 bra 	$L__BB0_10;
	add.s64 	%rd20, %rd1, %rd13;
	st.global.u32 	[%rd20], %r5;
	bra.uni 	$L__BB0_11;
$L__BB0_5:
	setp.ge.s32 	%p2, %r16, %r7;
	@%p2 bra 	$L__BB0_12;
	mul.wide.s32 	%rd5, %r16, 4;
	add.s64 	%rd6, %rd2, %rd5;
	ld.global.u32 	%r3, [%rd6];
	setp.eq.s32 	%p3, %r3, -1;
	@%p3 bra 	$L__BB0_12;
	mul.wide.s32 	%rd7, %r3, 4;
	add.s64 	%rd8, %rd2, %rd7;
	ld.global.u32 	%r12, [%rd8];
	setp.ne.s32 	%p4, %r12, %r16;
	@%p4 bra 	$L__BB0_9;
	add.s64 	%rd12, %rd1, %rd5;
	st.global.u32 	[%rd12], %r3;
	bra.uni 	$L__BB0_12;
$L__BB0_9:
	add.s64 	%rd10, %rd1, %rd5;
	mov.b32 	%r13, -1;
	st.global.u32 	[%rd10], %r13;
	bra.uni 	$L__BB0_12;
$L__BB0_10:
	add.s64 	%rd18, %rd1, %rd13;
	mov.b32 	%r15, -1;
	st.global.u32 	[%rd18], %r15;
$L__BB0_11:
	add.s32 	%r16, %r16, %r1;
	setp.lt.s32 	%p8, %r16, %r7;
	@%p8 bra 	$L__BB0_2;
$L__BB0_12:
	ret;

}


// ===== COMPILED SASS (sm_100) =====

	.target	sm_100

	.elftype	@"ET_EXEC"


//--------------------- .note.nv.tkinfo           --------------------------
	.section	.note.nv.tkinfo,"",@"SHT_NOTE"
	.sectionflags	@"SHF_NOTE_NV_TKINFO"
	.tkinfo
        /*0018*/ 	.word	0x00000002
        /*0030*/ 	.string	""
        /*0030*/ 	.string	"ptxas"
        /*0030*/ 	.string	"Cuda compilation tools, release 13.0, V13.0.88"
        /*0030*/ 	.string	"Build cuda_13.0.r13.0/compiler.36424714_0"
        /*0030*/ 	.string	"-arch sm_100 -m 64 "



//--------------------- .note.nv.cuinfo           --------------------------
	.section	.note.nv.cuinfo,"",@"SHT_NOTE"
	.sectionflags	@"SHF_NOTE_NV_CUINFO"
        /*0018*/ 	.short	0x0002
        /*001a*/ 	.short	0x0064
        /*001c*/ 	.short	0x0082
	.zero		2


//--------------------- .nv.info                  --------------------------
	.section	.nv.info,"",@"SHT_CUDA_INFO"
	.align	4


	//----- nvinfo : EIATTR_REGCOUNT
	.align		4
        /*0000*/ 	.byte	0x04, 0x2f
        /*0002*/ 	.short	(.L_1 - .L_0)
	.align		4
.L_0:
        /*0004*/ 	.word	index@(_Z21check_handshaking_gpuPiS_i)
        /*0008*/ 	.word	0x00000012


	//----- nvinfo : EIATTR_FRAME_SIZE
	.align		4
.L_1:
        /*000c*/ 	.byte	0x04, 0x11
        /*000e*/ 	.short	(.L_3 - .L_2)
	.align		4
.L_2:
        /*0010*/ 	.word	index@(_Z21check_handshaking_gpuPiS_i)
        /*0014*/ 	.word	0x00000000


	//----- nvinfo : EIATTR_MIN_STACK_SIZE
	.align		4
.L_3:
        /*0018*/ 	.byte	0x04, 0x12
        /*001a*/ 	.short	(.L_5 - .L_4)
	.align		4
.L_4:
        /*001c*/ 	.word	index@(_Z21check_handshaking_gpuPiS_i)
        /*0020*/ 	.word	0x00000000
.L_5:


//--------------------- .nv.compat                --------------------------
	.section	.nv.compat,"",@"SHT_CUDA_COMPAT_INFO"
	.align	4
        /*0000*/ 	.byte	0x02, 0x09, 0x00, 0x00, 0x02, 0x02, 0x01, 0x00, 0x02, 0x05, 0x05, 0x00, 0x03, 0x07, 0x01, 0x01
        /*0010*/ 	.byte	0x02, 0x03, 0x00, 0x00, 0x02, 0x06, 0x01, 0x00, 0x04, 0x0b, 0x08, 0x00, 0x09, 0x00, 0x00, 0x00
        /*0020*/ 	.byte	0x00, 0x00, 0x00, 0x00


//--------------------- .nv.info._Z21check_handshaking_gpuPiS_i --------------------------
	.section	.nv.info._Z21check_handshaking_gpuPiS_i,"",@"SHT_CUDA_INFO"
	.sectionflags	@""
	.align	4


	//----- nvinfo : EIATTR_CUDA_API_VERSION
	.align		4
        /*0000*/ 	.byte	0x04, 0x37
        /*0002*/ 	.short	(.L_7 - .L_6)
.L_6:
        /*0004*/ 	.word	0x00000082


	//----- nvinfo : EIATTR_KPARAM_INFO
	.align		4
.L_7:
        /*0008*/ 	.byte	0x04, 0x17
        /*000a*/ 	.short	(.L_9 - .L_8)
.L_8:
        /*000c*/ 	.word	0x00000000
        /*0010*/ 	.short	0x0002
        /*0012*/ 	.short	0x0010
        /*0014*/ 	.byte	0x00, 0xf0, 0x11, 0x00


	//----- nvinfo : EIATTR_KPARAM_INFO
	.align		4
.L_9:
        /*0018*/ 	.byte	0x04, 0x17
        /*001a*/ 	.short	(.L_11 - .L_10)
.L_10:
        /*001c*/ 	.word	0x00000000
        /*0020*/ 	.short	0x0001
        /*0022*/ 	.short	0x0008
        /*0024*/ 	.byte	0x00, 0xf5, 0x21, 0x00


	//----- nvinfo : EIATTR_KPARAM_INFO
	.align		4
.L_11:
        /*0028*/ 	.byte	0x04, 0x17
        /*002a*/ 	.short	(.L_13 - .L_12)
.L_12:
        /*002c*/ 	.word	0x00000000
        /*0030*/ 	.short	0x0000
        /*0032*/ 	.short	0x0000
        /*0034*/ 	.byte	0x00, 0xf5, 0x21, 0x00


	//----- nvinfo : EIATTR_SPARSE_MMA_MASK
	.align		4
.L_13:
        /*0038*/ 	.byte	0x03, 0x50
        /*003a*/ 	.short	0x0000


	//----- nvinfo : EIATTR_MAXREG_COUNT
	.align		4
        /*003c*/ 	.byte	0x03, 0x1b
        /*003e*/ 	.short	0x00ff


	//----- nvinfo : EIATTR_MERCURY_ISA_VERSION
	.align		4
        /*0040*/ 	.byte	0x03, 0x5f
        /*0042*/ 	.short	0x0101


	//----- nvinfo : EIATTR_VRC_CTA_INIT_COUNT
	.align		4
        /*0044*/ 	.byte	0x02, 0x4a
	.zero		1
	.zero		1


	//----- nvinfo : EIATTR_EXIT_INSTR_OFFSETS
	.align		4
        /*0048*/ 	.byte	0x04, 0x1c
        /*004a*/ 	.short	(.L_15 - .L_14)


	//   ....[0]....
.L_14:
        /*004c*/ 	.word	0x000000f0


	//   ....[1]....
        /*0050*/ 	.word	0x00000200


	//   ....[2]....
        /*0054*/ 	.word	0x00000220


	//   ....[3]....
        /*0058*/ 	.word	0x00000270


	//   ....[4]....
        /*005c*/ 	.word	0x000002e0


	//   ....[5]....
        /*0060*/ 	.word	0x00000330


	//----- nvinfo : EIATTR_CRS_STACK_SIZE
	.align		4
.L_15:
        /*0064*/ 	.byte	0x04, 0x1e
        /*0066*/ 	.short	(.L_17 - .L_16)
.L_16:
        /*0068*/ 	.word	0x00000000


	//----- nvinfo : EIATTR_CBANK_PARAM_SIZE
	.align		4
.L_17:
        /*006c*/ 	.byte	0x03, 0x19
        /*006e*/ 	.short	0x0014


	//----- nvinfo : EIATTR_PARAM_CBANK
	.align		4
        /*0070*/ 	.byte	0x04, 0x0a
        /*0072*/ 	.short	(.L_19 - .L_18)
	.align		4
.L_18:
        /*0074*/ 	.word	index@(.nv.constant0._Z21check_handshaking_gpuPiS_i)
        /*0078*/ 	.short	0x0380
        /*007a*/ 	.short	0x0014


	//----- nvinfo : EIATTR_SW_WAR
	.align		4
.L_19:
        /*007c*/ 	.byte	0x04, 0x36
        /*007e*/ 	.short	(.L_21 - .L_20)
.L_20:
        /*0080*/ 	.word	0x00000008
.L_21:


//--------------------- .nv.callgraph             --------------------------
	.section	.nv.callgraph,"",@"SHT_CUDA_CALLGRAPH"
	.align	4
	.sectionentsize	8
	.align		4
        /*0000*/ 	.word	0x00000000
	.align		4
        /*0004*/ 	.word	0xffffffff
	.align		4
        /*0008*/ 	.word	0x00000000
	.align		4
        /*000c*/ 	.word	0xfffffffe
	.align		4
        /*0010*/ 	.word	0x00000000
	.align		4
        /*0014*/ 	.word	0xfffffffd
	.align		4
        /*0018*/ 	.word	0x00000000
	.align		4
        /*001c*/ 	.word	0xfffffffc


//--------------------- .text._Z21check_handshaking_gpuPiS_i --------------------------
	.section	.text._Z21check_handshaking_gpuPiS_i,"ax",@progbits
	.align	128
        .global         _Z21check_handshaking_gpuPiS_i
        .type           _Z21check_handshaking_gpuPiS_i,@function
        .size           _Z21check_handshaking_gpuPiS_i,(.L_x_5 - _Z21check_handshaking_gpuPiS_i)
        .other          _Z21check_handshaking_gpuPiS_i,@"STO_CUDA_ENTRY STV_DEFAULT"
_Z21check_handshaking_gpuPiS_i:
.text._Z21check_handshaking_gpuPiS_i:
[----:B------:R-:W-:Y:S01]  /*0000*/  LDC R1, c[0x0][0x37c] ;  /* 0x0000df00ff017b82 */ /* 0x000fe20000000800 */
[----:B------:R-:W0:Y:S01]  /*0010*/  LDCU UR5, c[0x0][0x360] ;  /* 0x00006c00ff0577ac */ /* 0x000e220008000800 */
[----:B------:R-:W1:Y:S01]  /*0020*/  S2R R11, SR_CTAID.X ;  /* 0x00000000000b7919 */ /* 0x000e620000002500 */
[----:B------:R-:W0:Y:S01]  /*0030*/  LDCU UR4, c[0x0][0x370] ;  /* 0x00006e00ff0477ac */ /* 0x000e220008000800 */
[----:B------:R-:W1:Y:S01]  /*0040*/  S2R R0, SR_TID.X ;  /* 0x0000000000007919 */ /* 0x000e620000002100 */
[----:B------:R-:W2:Y:S01]  /*0050*/  LDCU UR8, c[0x0][0x390] ;  /* 0x00007200ff0877ac */ /* 0x000ea20008000800 */
[----:B------:R-:W3:Y:S01]  /*0060*/  LDCU.64 UR6, c[0x0][0x358] ;  /* 0x00006b00ff0677ac */ /* 0x000ee20008000a00 */
[----:B0-----:R-:W-:-:S04]  /*0070*/  UIMAD UR4, UR5, UR4, URZ ;  /* 0x00000004050472a4 */ /* 0x001fc8000f8e02ff */
[----:B--2---:R-:W-:Y:S01]  /*0080*/  UISETP.GE.AND UP0, UPT, UR4, UR8, UPT ;  /* 0x000000080400728c */ /* 0x004fe2000bf06270 */
[----:B-1----:R-:W-:-:S08]  /*0090*/  IMAD R11, R11, UR5, R0 ;  /* 0x000000050b0b7c24 */ /* 0x002fd0000f8e0200 */
[----:B---3--:R-:W-:Y:S05]  /*00a0*/  BRA.U UP0, `(.L_x_0) ;  /* 0x0000000100587547 */ /* 0x008fea000b800000 */
[----:B------:R-:W0:Y:S01]  /*00b0*/  LDC.64 R6, c[0x0][0x380] ;  /* 0x0000e000ff067b82 */ /* 0x000e220000000a00 */
[----:B------:R-:W-:Y:S01]  /*00c0*/  ISETP.GE.AND P0, PT, R11, UR8, PT ;  /* 0x000000080b007c0c */ /* 0x000fe2000bf06270 */
[----:B------:R-:W1:Y:S06]  /*00d0*/  LDCU UR5, c[0x0][0x390] ;  /* 0x00007200ff0577ac */ /* 0x000e6c0008000800 */
[----:B------:R-:W2:Y:S06]  /*00e0*/  LDC.64 R8, c[0x0][0x388] ;  /* 0x0000e200ff087b82 */ /* 0x000eac0000000a00 */
[----:B-1----:R-:W-:Y:S05]  /*00f0*/  @P0 EXIT ;  /* 0x000000000000094d */ /* 0x002fea0003800000 */
.L_x_3:
[----:B0-----:R-:W-:-:S05]  /*0100*/  IMAD.WIDE R2, R11, 0x4, R6 ;  /* 0x000000040b027825 */ /* 0x001fca00078e0206 */
[----:B------:R-:W3:Y:S01]  /*0110*/  LDG.E R15, desc[UR6][R2.64] ;  /* 0x00000006020f7981 */ /* 0x000ee2000c1e1900 */
[----:B------:R-:W-:Y:S01]  /*0120*/  BSSY.RECONVERGENT B0, `(.L_x_1) ;  /* 0x000000a000007945 */ /* 0x000fe20003800200 */
[----:B---3--:R-:W-:-:S13]  /*0130*/  ISETP.NE.AND P0, PT, R15, -0x1, PT ;  /* 0xffffffff0f00780c */ /* 0x008fda0003f05270 */
[----:B------:R-:W-:Y:S05]  /*0140*/  @!P0 BRA `(.L_x_2) ;  /* 0x00000000001c8947 */ /* 0x000fea0003800000 */
[----:B------:R-:W-:-:S06]  /*0150*/  IMAD.WIDE R2, R15, 0x4, R6 ;  /* 0x000000040f027825 */ /* 0x000fcc00078e0206 */
[----:B------:R-:W3:Y:S01]  /*0160*/  LDG.E R2, desc[UR6][R2.64] ;  /* 0x0000000602027981 */ /* 0x000ee2000c1e1900 */
[----:B--2---:R-:W-:Y:S01]  /*0170*/  IMAD.WIDE R4, R11, 0x4, R8 ;  /* 0x000000040b047825 */ /* 0x004fe200078e0208 */
[----:B---3--:R-:W-:-:S13]  /*0180*/  ISETP.NE.AND P0, PT, R2, R11, PT ;  /* 0x0000000b0200720c */ /* 0x008fda0003f05270 */
[----:B------:R-:W-:Y:S01]  /*0190*/  @P0 MOV R13, 0xffffffff ;  /* 0xffffffff000d0802 */ /* 0x000fe20000000f00 */
[----:B------:R0:W-:Y:S04]  /*01a0*/  @!P0 STG.E desc[UR6][R4.64], R15 ;  /* 0x0000000f04008986 */ /* 0x0001e8000c101906 */
[----:B------:R0:W-:Y:S02]  /*01b0*/  @P0 STG.E desc[UR6][R4.64], R13 ;  /* 0x0000000d04000986 */ /* 0x0001e4000c101906 */
.L_x_2:
[----:B------:R-:W-:Y:S05]  /*01c0*/  BSYNC.RECONVERGENT B0 ;  /* 0x0000000000007941 */ /* 0x000fea0003800200 */
.L_x_1:
[----:B------:R-:W-:-:S04]  /*01d0*/  IADD3 R11, PT, PT, R11, UR4, RZ ;  /* 0x000000040b0b7c10 */ /* 0x000fc8000fffe0ff */
[----:B------:R-:W-:-:S13]  /*01e0*/  ISETP.GE.AND P0, PT, R11, UR5, PT ;  /* 0x000000050b007c0c */ /* 0x000fda000bf06270 */
[----:B------:R-:W-:Y:S05]  /*01f0*/  @!P0 BRA `(.L_x_3) ;  /* 0xfffffffc00c08947 */ /* 0x000fea000383ffff */
[----:B------:R-:W-:Y:S05]  /*0200*/  EXIT ;  /* 0x000000000000794d */ /* 0x000fea0003800000 */
.L_x_0:
[----:B------:R-:W-:-:S13]  /*0210*/  ISETP.GE.AND P0, PT, R11, UR8, PT ;  /* 0x000000080b007c0c */ /* 0x000fda000bf06270 */
[----:B------:R-:W-:Y:S05]  /*0220*/  @P0 EXIT ;  /* 0x000000000000094d */ /* 0x000fea0003800000 */
[----:B------:R-:W0:Y:S02]  /*0230*/  LDC.64 R4, c[0x0][0x380] ;  /* 0x0000e000ff047b82 */ /* 0x000e240000000a00 */
[----:B0-----:R-:W-:-:S05]  /*0240*/  IMAD.WIDE R2, R11, 0x4, R4 ;  /* 0x000000040b027825 */ /* 0x001fca00078e0204 */
[----:B------:R-:W2:Y:S02]  /*0250*/  LDG.E R7, desc[UR6][R2.64] ;  /* 0x0000000602077981 */ /* 0x000ea4000c1e1900 */
[----:B--2---:R-:W-:-:S13]  /*0260*/  ISETP.NE.AND P0, PT, R7, -0x1, PT ;  /* 0xffffffff0700780c */ /* 0x004fda0003f05270 */
[----:B------:R-:W-:Y:S05]  /*0270*/  @!P0 EXIT ;  /* 0x000000000000894d */ /* 0x000fea0003800000 */
[----:B------:R-:W-:-:S06]  /*0280*/  IMAD.WIDE R2, R7, 0x4, R4 ;  /* 0x0000000407027825 */ /* 0x000fcc00078e0204 */
[----:B------:R-:W2:Y:S02]  /*0290*/  LDG.E R2, desc[UR6][R2.64] ;  /* 0x0000000602027981 */ /* 0x000ea4000c1e1900 */
[----:B--2---:R-:W-:-:S13]  /*02a0*/  ISETP.NE.AND P0, PT, R2, R11, PT ;  /* 0x0000000b0200720c */ /* 0x004fda0003f05270 */
[----:B------:R-:W0:Y:S02]  /*02b0*/  @!P0 LDC.64 R4, c[0x0][0x388] ;  /* 0x0000e200ff048b82 */ /* 0x000e240000000a00 */
[----:B0-----:R-:W-:-:S05]  /*02c0*/  @!P0 IMAD.WIDE R4, R11, 0x4, R4 ;  /* 0x000000040b048825 */ /* 0x001fca00078e0204 */
[----:B------:R0:W-:Y:S01]  /*02d0*/  @!P0 STG.E desc[UR6][R4.64], R7 ;  /* 0x0000000704008986 */ /* 0x0001e2000c101906 */
[----:B------:R-:W-:Y:S05]  /*02e0*/  @!P0 EXIT ;  /* 0x000000000000894d */ /* 0x000fea0003800000 */
[----:B------:R-:W1:Y:S01]  /*02f0*/  LDC.64 R2, c[0x0][0x388] ;  /* 0x0000e200ff027b82 */ /* 0x000e620000000a00 */
[----:B0-----:R-:W-:Y:S01]  /*0300*/  MOV R5, 0xffffffff ;  /* 0xffffffff00057802 */ /* 0x001fe20000000f00 */
[----:B-1----:R-:W-:-:S05]  /*0310*/  IMAD.WIDE R2, R11, 0x4, R2 ;  /* 0x000000040b027825 */ /* 0x002fca00078e0202 */
[----:B------:R-:W-:Y:S01]  /*0320*/  STG.E desc[UR6][R2.64], R5 ;  /* 0x0000000502007986 */ /* 0x000fe2000c101906 */
[----:B------:R-:W-:Y:S05]  /*0330*/  EXIT ;  /* 0x000000000000794d */ /* 0x000fea0003800000 */
.L_x_4:
[----:B------:R-:W-:-:S00]  /*0340*/  BRA `(.L_x_4) ;  /* 0xfffffffc00fc7947 */ /* 0x000fc0000383ffff */
[----:B------:R-:W-:-:S00]  /*0350*/  NOP ;  /* 0x0000000000007918 */ /* 0x000fc00000000000 */
        /* <DEDUP_REMOVED lines=10> */
.L_x_5:


//--------------------- .nv.shared.reserved.0     --------------------------
	.section	.nv.shared.reserved.0,"aw",@nobits
	.weak		__nv_reservedSMEM_offset_0_alias
	.size		__nv_reservedSMEM_offset_0_alias, 0, 64
	.other		__nv_reservedSMEM_offset_0_alias,@"STO_CUDA_RESERVED_SHARED STV_DEFAULT"
__nv_reservedSMEM_offset_0_alias:
	.zero		0
	.zero		64


//--------------------- .nv.constant0._Z21check_handshaking_gpuPiS_i --------------------------
	.section	.nv.constant0._Z21check_handshaking_gpuPiS_i,"a",@progbits
	.sectionflags	@""
	.align	4
.nv.constant0._Z21check_handshaking_gpuPiS_i:
	.zero		916


//--------------------- SYMBOLS --------------------------

	.type		.nv.reservedSmem.offset0,@object
	.size		.nv.reservedSmem.offset0,0x4
